//
// Generated by NVIDIA NVVM Compiler
//
// Compiler Build ID: CL-36424714
// Cuda compilation tools, release 13.0, V13.0.88
// Based on NVVM 20.0.0
//

.version 9.0
.target sm_100
.address_size 64

	// .globl	line_kernel

.visible .entry line_kernel(
	.param .u64 .ptr .align 1 line_kernel_param_0,
	.param .u64 .ptr .align 1 line_kernel_param_1,
	.param .u32 line_kernel_param_2
)
{
	.reg .pred 	%p<3>;
	.reg .b32 	%r<7>;
	.reg .b32 	%f<6>;
	.reg .b64 	%rd<9>;
	.reg .b64 	%fd<2>;

	ld.param.u64 	%rd1, [line_kernel_param_0];
	ld.param.u64 	%rd2, [line_kernel_param_1];
	ld.param.u32 	%r2, [line_kernel_param_2];
	mov.u32 	%r3, %ntid.x;
	mov.u32 	%r4, %ctaid.x;
	mov.u32 	%r5, %tid.x;
	mad.lo.s32 	%r1, %r3, %r4, %r5;
	setp.ge.s32 	%p1, %r1, %r2;
	@%p1 bra 	$L__BB0_2;
	cvta.to.global.u64 	%rd3, %rd1;
	cvta.to.global.u64 	%rd4, %rd2;
	mul.wide.s32 	%rd5, %r1, 8;
	add.s64 	%rd6, %rd3, %rd5;
	ld.global.f32 	%f1, [%rd6];
	ld.global.f32 	%f2, [%rd6+4];
	fma.rn.f32 	%f3, %f1, 0f40000000, 0f40400000;
	sub.f32 	%f4, %f3, %f2;
	abs.f32 	%f5, %f4;
	cvt.f64.f32 	%fd1, %f5;
	setp.le.f64 	%p2, %fd1, 0d3F847AE147AE147B;
	selp.u32 	%r6, 1, 0, %p2;
	mul.wide.s32 	%rd7, %r1, 4;
	add.s64 	%rd8, %rd4, %rd7;
	st.global.u32 	[%rd8], %r6;
$L__BB0_2:
	ret;

}
	// .globl	circle_kernel
.visible .entry circle_kernel(
	.param .u64 .ptr .align 1 circle_kernel_param_0,
	.param .u64 .ptr .align 1 circle_kernel_param_1,
	.param .u32 circle_kernel_param_2
)
{
	.reg .pred 	%p<3>;
	.reg .b32 	%r<7>;
	.reg .b32 	%f<7>;
	.reg .b64 	%rd<9>;
	.reg .b64 	%fd<2>;

	ld.param.u64 	%rd1, [circle_kernel_param_0];
	ld.param.u64 	%rd2, [circle_kernel_param_1];
	ld.param.u32 	%r2, [circle_kernel_param_2];
	mov.u32 	%r3, %ntid.x;
	mov.u32 	%r4, %ctaid.x;
	mov.u32 	%r5, %tid.x;
	mad.lo.s32 	%r1, %r3, %r4, %r5;
	setp.ge.s32 	%p1, %r1, %r2;
	@%p1 bra 	$L__BB1_2;
	cvta.to.global.u64 	%rd3, %rd1;
	cvta.to.global.u64 	%rd4, %rd2;
	mul.wide.s32 	%rd5, %r1, 8;
	add.s64 	%rd6, %rd3, %rd5;
	ld.global.f32 	%f1, [%rd6];
	ld.global.f32 	%f2, [%rd6+4];
	mul.f32 	%f3, %f2, %f2;
	fma.rn.f32 	%f4, %f1, %f1, %f3;
	add.f32 	%f5, %f4, 0fC0A00000;
	abs.f32 	%f6, %f5;
	cvt.f64.f32 	%fd1, %f6;
	setp.le.f64 	%p2, %fd1, 0d3F847AE147AE147B;
	selp.u32 	%r6, 1, 0, %p2;
	mul.wide.s32 	%rd7, %r1, 4;
	add.s64 	%rd8, %rd4, %rd7;
	st.global.u32 	[%rd8], %r6;
$L__BB1_2:
	ret;

}
	// .globl	ellipse_kernel
.visible .entry ellipse_kernel(
	.param .u64 .ptr .align 1 ellipse_kernel_param_0,
	.param .u64 .ptr .align 1 ellipse_kernel_param_1,
	.param .u32 ellipse_kernel_param_2
)
{
	.reg .pred 	%p<3>;
	.reg .b32 	%r<7>;
	.reg .b32 	%f<9>;
	.reg .b64 	%rd<9>;
	.reg .b64 	%fd<2>;

	ld.param.u64 	%rd1, [ellipse_kernel_param_0];
	ld.param.u64 	%rd2, [ellipse_kernel_param_1];
	ld.param.u32 	%r2, [ellipse_kernel_param_2];
	mov.u32 	%r3, %ntid.x;
	mov.u32 	%r4, %ctaid.x;
	mov.u32 	%r5, %tid.x;
	mad.lo.s32 	%r1, %r3, %r4, %r5;
	setp.ge.s32 	%p1, %r1, %r2;
	@%p1 bra 	$L__BB2_2;
	cvta.to.global.u64 	%rd3, %rd1;
	cvta.to.global.u64 	%rd4, %rd2;
	mul.wide.s32 	%rd5, %r1, 8;
	add.s64 	%rd6, %rd3, %rd5;
	ld.global.f32 	%f1, [%rd6];
	ld.global.f32 	%f2, [%rd6+4];
	mul.f32 	%f3, %f1, %f1;
	mul.f32 	%f4, %f2, %f2;
	mul.f32 	%f5, %f4, 0f3F000000;
	fma.rn.f32 	%f6, %f3, 0f3E800000, %f5;
	add.f32 	%f7, %f6, 0fC0A00000;
	abs.f32 	%f8, %f7;
	cvt.f64.f32 	%fd1, %f8;
	setp.le.f64 	%p2, %fd1, 0d3F847AE147AE147B;
	selp.u32 	%r6, 1, 0, %p2;
	mul.wide.s32 	%rd7, %r1, 4;
	add.s64 	%rd8, %rd4, %rd7;
	st.global.u32 	[%rd8], %r6;
$L__BB2_2:
	ret;

}
	// .globl	parabola_kernel
.visible .entry parabola_kernel(
	.param .u64 .ptr .align 1 parabola_kernel_param_0,
	.param .u64 .ptr .align 1 parabola_kernel_param_1,
	.param .u32 parabola_kernel_param_2
)
{
	.reg .pred 	%p<3>;
	.reg .b32 	%r<7>;
	.reg .b32 	%f<7>;
	.reg .b64 	%rd<9>;
	.reg .b64 	%fd<2>;

	ld.param.u64 	%rd1, [parabola_kernel_param_0];
	ld.param.u64 	%rd2, [parabola_kernel_param_1];
	ld.param.u32 	%r2, [parabola_kernel_param_2];
	mov.u32 	%r3, %ntid.x;
	mov.u32 	%r4, %ctaid.x;
	mov.u32 	%r5, %tid.x;
	mad.lo.s32 	%r1, %r3, %r4, %r5;
	setp.ge.s32 	%p1, %r1, %r2;
	@%p1 bra 	$L__BB3_2;
	cvta.to.global.u64 	%rd3, %rd1;
	cvta.to.global.u64 	%rd4, %rd2;
	mul.wide.s32 	%rd5, %r1, 8;
	add.s64 	%rd6, %rd3, %rd5;
	ld.global.f32 	%f1, [%rd6];
	ld.global.f32 	%f2, [%rd6+4];
	mul.f32 	%f3, %f1, 0f40800000;
	mul.f32 	%f4, %f2, %f2;
	sub.f32 	%f5, %f3, %f4;
	abs.f32 	%f6, %f5;
	cvt.f64.f32 	%fd1, %f6;
	setp.le.f64 	%p2, %fd1, 0d3F847AE147AE147B;
	selp.u32 	%r6, 1, 0, %p2;
	mul.wide.s32 	%rd7, %r1, 4;
	add.s64 	%rd8, %rd4, %rd7;
	st.global.u32 	[%rd8], %r6;
$L__BB3_2:
	ret;

}
	// .globl	hyperbola_kernel
.visible .entry hyperbola_kernel(
	.param .u64 .ptr .align 1 hyperbola_kernel_param_0,
	.param .u64 .ptr .align 1 hyperbola_kernel_param_1,
	.param .u32 hyperbola_kernel_param_2
)
{
	.reg .pred 	%p<3>;
	.reg .b32 	%r<7>;
	.reg .b32 	%f<9>;
	.reg .b64 	%rd<9>;
	.reg .b64 	%fd<2>;

	ld.param.u64 	%rd1, [hyperbola_kernel_param_0];
	ld.param.u64 	%rd2, [hyperbola_kernel_param_1];
	ld.param.u32 	%r2, [hyperbola_kernel_param_2];
	mov.u32 	%r3, %ntid.x;
	mov.u32 	%r4, %ctaid.x;
	mov.u32 	%r5, %tid.x;
	mad.lo.s32 	%r1, %r3, %r4, %r5;
	setp.ge.s32 	%p1, %r1, %r2;
	@%p1 bra 	$L__BB4_2;
	cvta.to.global.u64 	%rd3, %rd1;
	cvta.to.global.u64 	%rd4, %rd2;
	mul.wide.s32 	%rd5, %r1, 8;
	add.s64 	%rd6, %rd3, %rd5;
	ld.global.f32 	%f1, [%rd6];
	ld.global.f32 	%f2, [%rd6+4];
	mul.f32 	%f3, %f1, %f1;
	mul.f32 	%f4, %f2, %f2;
	mul.f32 	%f5, %f4, 0f3F000000;
	fma.rn.f32 	%f6, %f3, 0f3E800000, %f5;
	add.f32 	%f7, %f6, 0fBF800000;
	abs.f32 	%f8, %f7;
	cvt.f64.f32 	%fd1, %f8;
	setp.le.f64 	%p2, %fd1, 0d3F847AE147AE147B;
	selp.u32 	%r6, 1, 0, %p2;
	mul.wide.s32 	%rd7, %r1, 4;
	add.s64 	%rd8, %rd4, %rd7;
	st.global.u32 	[%rd8], %r6;
$L__BB4_2:
	ret;

}


// ===== COMPILED SASS (sm_100) =====

	.target	sm_100

	.elftype	@"ET_EXEC"


//--------------------- .note.nv.tkinfo           --------------------------
	.section	.note.nv.tkinfo,"",@"SHT_NOTE"
	.sectionflags	@"SHF_NOTE_NV_TKINFO"
	.tkinfo
        /*0018*/ 	.word	0x00000002
        /*0030*/ 	.string	""
        /*0030*/ 	.string	"ptxas"
        /*0030*/ 	.string	"Cuda compilation tools, release 13.0, V13.0.88"
        /*0030*/ 	.string	"Build cuda_13.0.r13.0/compiler.36424714_0"
        /*0030*/ 	.string	"-arch sm_100 -m 64 "



//--------------------- .note.nv.cuinfo           --------------------------
	.section	.note.nv.cuinfo,"",@"SHT_NOTE"
	.sectionflags	@"SHF_NOTE_NV_CUINFO"
        /*0018*/ 	.short	0x0002
        /*001a*/ 	.short	0x0064
        /*001c*/ 	.short	0x0082
	.zero		2


//--------------------- .nv.info                  --------------------------
	.section	.nv.info,"",@"SHT_CUDA_INFO"
	.align	4


	//----- nvinfo : EIATTR_REGCOUNT
	.align		4
        /*0000*/ 	.byte	0x04, 0x2f
        /*0002*/ 	.short	(.L_1 - .L_0)
	.align		4
.L_0:
        /*0004*/ 	.word	index@(line_kernel)
        /*0008*/ 	.word	0x0000000c


	//----- nvinfo : EIATTR_FRAME_SIZE
	.align		4
.L_1:
        /*000c*/ 	.byte	0x04, 0x11
        /*000e*/ 	.short	(.L_3 - .L_2)
	.align		4
.L_2:
        /*0010*/ 	.word	index@(line_kernel)
        /*0014*/ 	.word	0x00000000


	//----- nvinfo : EIATTR_REGCOUNT
	.align		4
.L_3:
        /*0018*/ 	.byte	0x04, 0x2f
        /*001a*/ 	.short	(.L_5 - .L_4)
	.align		4
.L_4:
        /*001c*/ 	.word	index@(circle_kernel)
        /*0020*/ 	.word	0x0000000c


	//----- nvinfo : EIATTR_FRAME_SIZE
	.align		4
.L_5:
        /*0024*/ 	.byte	0x04, 0x11
        /*0026*/ 	.short	(.L_7 - .L_6)
	.align		4
.L_6:
        /*0028*/ 	.word	index@(circle_kernel)
        /*002c*/ 	.word	0x00000000


	//----- nvinfo : EIATTR_REGCOUNT
	.align		4
.L_7:
        /*0030*/ 	.byte	0x04, 0x2f
        /*0032*/ 	.short	(.L_9 - .L_8)
	.align		4
.L_8:
        /*0034*/ 	.word	index@(ellipse_kernel)
        /*0038*/ 	.word	0x0000000c


	//----- nvinfo : EIATTR_FRAME_SIZE
	.align		4
.L_9:
        /*003c*/ 	.byte	0x04, 0x11
        /*003e*/ 	.short	(.L_11 - .L_10)
	.align		4
.L_10:
        /*0040*/ 	.word	index@(ellipse_kernel)
        /*0044*/ 	.word	0x00000000


	//----- nvinfo : EIATTR_REGCOUNT
	.align		4
.L_11:
        /*0048*/ 	.byte	0x04, 0x2f
        /*004a*/ 	.short	(.L_13 - .L_12)
	.align		4
.L_12:
        /*004c*/ 	.word	index@(parabola_kernel)
        /*0050*/ 	.word	0x0000000c


	//----- nvinfo : EIATTR_FRAME_SIZE
	.align		4
.L_13:
        /*0054*/ 	.byte	0x04, 0x11
        /*0056*/ 	.short	(.L_15 - .L_14)
	.align		4
.L_14:
        /*0058*/ 	.word	index@(parabola_kernel)
        /*005c*/ 	.word	0x00000000


	//----- nvinfo : EIATTR_REGCOUNT
	.align		4
.L_15:
        /*0060*/ 	.byte	0x04, 0x2f
        /*0062*/ 	.short	(.L_17 - .L_16)
	.align		4
.L_16:
        /*0064*/ 	.word	index@(hyperbola_kernel)
        /*0068*/ 	.word	0x0000000c


	//----- nvinfo : EIATTR_FRAME_SIZE
	.align		4
.L_17:
        /*006c*/ 	.byte	0x04, 0x11
        /*006e*/ 	.short	(.L_19 - .L_18)
	.align		4
.L_18:
        /*0070*/ 	.word	index@(hyperbola_kernel)
        /*0074*/ 	.word	0x00000000


	//----- nvinfo : EIATTR_MIN_STACK_SIZE
	.align		4
.L_19:
        /*0078*/ 	.byte	0x04, 0x12
        /*007a*/ 	.short	(.L_21 - .L_20)
	.align		4
.L_20:
        /*007c*/ 	.word	index@(hyperbola_kernel)
        /*0080*/ 	.word	0x00000000


	//----- nvinfo : EIATTR_MIN_STACK_SIZE
	.align		4
.L_21:
        /*0084*/ 	.byte	0x04, 0x12
        /*0086*/ 	.short	(.L_23 - .L_22)
	.align		4
.L_22:
        /*0088*/ 	.word	index@(parabola_kernel)
        /*008c*/ 	.word	0x00000000


	//----- nvinfo : EIATTR_MIN_STACK_SIZE
	.align		4
.L_23:
        /*0090*/ 	.byte	0x04, 0x12
        /*0092*/ 	.short	(.L_25 - .L_24)
	.align		4
.L_24:
        /*0094*/ 	.word	index@(ellipse_kernel)
        /*0098*/ 	.word	0x00000000


	//----- nvinfo : EIATTR_MIN_STACK_SIZE
	.align		4
.L_25:
        /*009c*/ 	.byte	0x04, 0x12
        /*009e*/ 	.short	(.L_27 - .L_26)
	.align		4
.L_26:
        /*00a0*/ 	.word	index@(circle_kernel)
        /*00a4*/ 	.word	0x00000000


	//----- nvinfo : EIATTR_MIN_STACK_SIZE
	.align		4
.L_27:
        /*00a8*/ 	.byte	0x04, 0x12
        /*00aa*/ 	.short	(.L_29 - .L_28)
	.align		4
.L_28:
        /*00ac*/ 	.word	index@(line_kernel)
        /*00b0*/ 	.word	0x00000000
.L_29:


//--------------------- .nv.compat                --------------------------
	.section	.nv.compat,"",@"SHT_CUDA_COMPAT_INFO"
	.align	4
        /*0000*/ 	.byte	0x02, 0x09, 0x00, 0x00, 0x02, 0x02, 0x01, 0x00, 0x02, 0x05, 0x05, 0x00, 0x03, 0x07, 0x01, 0x01
        /*0010*/ 	.byte	0x02, 0x03, 0x00, 0x00, 0x02, 0x06, 0x01, 0x00, 0x04, 0x0b, 0x08, 0x00, 0x01, 0x00, 0x00, 0x00
        /*0020*/ 	.byte	0x00, 0x00, 0x00, 0x00


//--------------------- .nv.info.hyperbola_kernel --------------------------
	.section	.nv.info.hyperbola_kernel,"",@"SHT_CUDA_INFO"
	.sectionflags	@""
	.align	4


	//----- nvinfo : EIATTR_CUDA_API_VERSION
	.align		4
        /*0000*/ 	.byte	0x04, 0x37
        /*0002*/ 	.short	(.L_31 - .L_30)
.L_30:
        /*0004*/ 	.word	0x00000082


	//----- nvinfo : EIATTR_KPARAM_INFO
	.align		4
.L_31:
        /*0008*/ 	.byte	0x04, 0x17
        /*000a*/ 	.short	(.L_33 - .L_32)
.L_32:
        /*000c*/ 	.word	0x00000000
        /*0010*/ 	.short	0x0002
        /*0012*/ 	.short	0x0010
        /*0014*/ 	.byte	0x00, 0xf0, 0x11, 0x00


	//----- nvinfo : EIATTR_KPARAM_INFO
	.align		4
.L_33:
        /*0018*/ 	.byte	0x04, 0x17
        /*001a*/ 	.short	(.L_35 - .L_34)
.L_34:
        /*001c*/ 	.word	0x00000000
        /*0020*/ 	.short	0x0001
        /*0022*/ 	.short	0x0008
        /*0024*/ 	.byte	0x00, 0xf5, 0x21, 0x00


	//----- nvinfo : EIATTR_KPARAM_INFO
	.align		4
.L_35:
        /*0028*/ 	.byte	0x04, 0x17
        /*002a*/ 	.short	(.L_37 - .L_36)
.L_36:
        /*002c*/ 	.word	0x00000000
        /*0030*/ 	.short	0x0000
        /*0032*/ 	.short	0x0000
        /*0034*/ 	.byte	0x00, 0xf5, 0x21, 0x00


	//----- nvinfo : EIATTR_SPARSE_MMA_MASK
	.align		4
.L_37:
        /*0038*/ 	.byte	0x03, 0x50
        /*003a*/ 	.short	0x0000


	//----- nvinfo : EIATTR_MAXREG_COUNT
	.align		4
        /*003c*/ 	.byte	0x03, 0x1b
        /*003e*/ 	.short	0x00ff


	//----- nvinfo : EIATTR_MERCURY_ISA_VERSION
	.align		4
        /*0040*/ 	.byte	0x03, 0x5f
        /*0042*/ 	.short	0x0101


	//----- nvinfo : EIATTR_VRC_CTA_INIT_COUNT
	.align		4
        /*0044*/ 	.byte	0x02, 0x4a
	.zero		1
	.zero		1


	//----- nvinfo : EIATTR_EXIT_INSTR_OFFSETS
	.align		4
        /*0048*/ 	.byte	0x04, 0x1c
        /*004a*/ 	.short	(.L_39 - .L_38)


	//   ....[0]....
.L_38:
        /*004c*/ 	.word	0x00000070


	//   ....[1]....
        /*0050*/ 	.word	0x00000190


	//----- nvinfo : EIATTR_CBANK_PARAM_SIZE
	.align		4
.L_39:
        /*0054*/ 	.byte	0x03, 0x19
        /*0056*/ 	.short	0x0014


	//----- nvinfo : EIATTR_PARAM_CBANK
	.align		4
        /*0058*/ 	.byte	0x04, 0x0a
        /*005a*/ 	.short	(.L_41 - .L_40)
	.align		4
.L_40:
        /*005c*/ 	.word	index@(.nv.constant0.hyperbola_kernel)
        /*0060*/ 	.short	0x0380
        /*0062*/ 	.short	0x0014


	//----- nvinfo : EIATTR_SW_WAR
	.align		4
.L_41:
        /*0064*/ 	.byte	0x04, 0x36
        /*0066*/ 	.short	(.L_43 - .L_42)
.L_42:
        /*0068*/ 	.word	0x00000008
.L_43:


//--------------------- .nv.info.parabola_kernel  --------------------------
	.section	.nv.info.parabola_kernel,"",@"SHT_CUDA_INFO"
	.sectionflags	@""
	.align	4


	//----- nvinfo : EIATTR_CUDA_API_VERSION
	.align		4
        /*0000*/ 	.byte	0x04, 0x37
        /*0002*/ 	.short	(.L_45 - .L_44)
.L_44:
        /*0004*/ 	.word	0x00000082


	//----- nvinfo : EIATTR_KPARAM_INFO
	.align		4
.L_45:
        /*0008*/ 	.byte	0x04, 0x17
        /*000a*/ 	.short	(.L_47 - .L_46)
.L_46:
        /*000c*/ 	.word	0x00000000
        /*0010*/ 	.short	0x0002
        /*0012*/ 	.short	0x0010
        /*0014*/ 	.byte	0x00, 0xf0, 0x11, 0x00


	//----- nvinfo : EIATTR_KPARAM_INFO
	.align		4
.L_47:
        /*0018*/ 	.byte	0x04, 0x17
        /*001a*/ 	.short	(.L_49 - .L_48)
.L_48:
        /*001c*/ 	.word	0x00000000
        /*0020*/ 	.short	0x0001
        /*0022*/ 	.short	0x0008
        /*0024*/ 	.byte	0x00, 0xf5, 0x21, 0x00


	//----- nvinfo : EIATTR_KPARAM_INFO
	.align		4
.L_49:
        /*0028*/ 	.byte	0x04, 0x17
        /*002a*/ 	.short	(.L_51 - .L_50)
.L_50:
        /*002c*/ 	.word	0x00000000
        /*0030*/ 	.short	0x0000
        /*0032*/ 	.short	0x0000
        /*0034*/ 	.byte	0x00, 0xf5, 0x21, 0x00


	//----- nvinfo : EIATTR_SPARSE_MMA_MASK
	.align		4
.L_51:
        /*0038*/ 	.byte	0x03, 0x50
        /*003a*/ 	.short	0x0000


	//----- nvinfo : EIATTR_MAXREG_COUNT
	.align		4
        /*003c*/ 	.byte	0x03, 0x1b
        /*003e*/ 	.short	0x00ff


	//----- nvinfo : EIATTR_MERCURY_ISA_VERSION
	.align		4
        /*0040*/ 	.byte	0x03, 0x5f
        /*0042*/ 	.short	0x0101


	//----- nvinfo : EIATTR_VRC_CTA_INIT_COUNT
	.align		4
        /*0044*/ 	.byte	0x02, 0x4a
	.zero		1
	.zero		1


	//----- nvinfo : EIATTR_EXIT_INSTR_OFFSETS
	.align		4
        /*0048*/ 	.byte	0x04, 0x1c
        /*004a*/ 	.short	(.L_53 - .L_52)


	//   ....[0]....
.L_52:
        /*004c*/ 	.word	0x00000070


	//   ....[1]....
        /*0050*/ 	.word	0x00000170


	//----- nvinfo : EIATTR_CBANK_PARAM_SIZE
	.align		4
.L_53:
        /*0054*/ 	.byte	0x03, 0x19
        /*0056*/ 	.short	0x0014


	//----- nvinfo : EIATTR_PARAM_CBANK
	.align		4
        /*0058*/ 	.byte	0x04, 0x0a
        /*005a*/ 	.short	(.L_55 - .L_54)
	.align		4
.L_54:
        /*005c*/ 	.word	index@(.nv.constant0.parabola_kernel)
        /*0060*/ 	.short	0x0380
        /*0062*/ 	.short	0x0014


	//----- nvinfo : EIATTR_SW_WAR
	.align		4
.L_55:
        /*0064*/ 	.byte	0x04, 0x36
        /*0066*/ 	.short	(.L_57 - .L_56)
.L_56:
        /*0068*/ 	.word	0x00000008
.L_57:


//--------------------- .nv.info.ellipse_kernel   --------------------------
	.section	.nv.info.ellipse_kernel,"",@"SHT_CUDA_INFO"
	.sectionflags	@""
	.align	4


	//----- nvinfo : EIATTR_CUDA_API_VERSION
	.align		4
        /*0000*/ 	.byte	0x04, 0x37
        /*0002*/ 	.short	(.L_59 - .L_58)
.L_58:
        /*0004*/ 	.word	0x00000082


	//----- nvinfo : EIATTR_KPARAM_INFO
	.align		4
.L_59:
        /*0008*/ 	.byte	0x04, 0x17
        /*000a*/ 	.short	(.L_61 - .L_60)
.L_60:
        /*000c*/ 	.word	0x00000000
        /*0010*/ 	.short	0x0002
        /*0012*/ 	.short	0x0010
        /*0014*/ 	.byte	0x00, 0xf0, 0x11, 0x00


	//----- nvinfo : EIATTR_KPARAM_INFO
	.align		4
.L_61:
        /*0018*/ 	.byte	0x04, 0x17
        /*001a*/ 	.short	(.L_63 - .L_62)
.L_62:
        /*001c*/ 	.word	0x00000000
        /*0020*/ 	.short	0x0001
        /*0022*/ 	.short	0x0008
        /*0024*/ 	.byte	0x00, 0xf5, 0x21, 0x00


	//----- nvinfo : EIATTR_KPARAM_INFO
	.align		4
.L_63:
        /*0028*/ 	.byte	0x04, 0x17
        /*002a*/ 	.short	(.L_65 - .L_64)
.L_64:
        /*002c*/ 	.word	0x00000000
        /*0030*/ 	.short	0x0000
        /*0032*/ 	.short	0x0000
        /*0034*/ 	.byte	0x00, 0xf5, 0x21, 0x00


	//----- nvinfo : EIATTR_SPARSE_MMA_MASK
	.align		4
.L_65:
        /*0038*/ 	.byte	0x03, 0x50
        /*003a*/ 	.short	0x0000


	//----- nvinfo : EIATTR_MAXREG_COUNT
	.align		4
        /*003c*/ 	.byte	0x03, 0x1b
        /*003e*/ 	.short	0x00ff


	//----- nvinfo : EIATTR_MERCURY_ISA_VERSION
	.align		4
        /*0040*/ 	.byte	0x03, 0x5f
        /*0042*/ 	.short	0x0101


	//----- nvinfo : EIATTR_VRC_CTA_INIT_COUNT
	.align		4
        /*0044*/ 	.byte	0x02, 0x4a
	.zero		1
	.zero		1


	//----- nvinfo : EIATTR_EXIT_INSTR_OFFSETS
	.align		4
        /*0048*/ 	.byte	0x04, 0x1c
        /*004a*/ 	.short	(.L_67 - .L_66)


	//   ....[0]....
.L_66:
        /*004c*/ 	.word	0x00000070


	//   ....[1]....
        /*0050*/ 	.word	0x00000190


	//----- nvinfo : EIATTR_CBANK_PARAM_SIZE
	.align		4
.L_67:
        /*0054*/ 	.byte	0x03, 0x19
        /*0056*/ 	.short	0x0014


	//----- nvinfo : EIATTR_PARAM_CBANK
	.align		4
        /*0058*/ 	.byte	0x04, 0x0a
        /*005a*/ 	.short	(.L_69 - .L_68)
	.align		4
.L_68:
        /*005c*/ 	.word	index@(.nv.constant0.ellipse_kernel)
        /*0060*/ 	.short	0x0380
        /*0062*/ 	.short	0x0014


	//----- nvinfo : EIATTR_SW_WAR
	.align		4
.L_69:
        /*0064*/ 	.byte	0x04, 0x36
        /*0066*/ 	.short	(.L_71 - .L_70)
.L_70:
        /*0068*/ 	.word	0x00000008
.L_71:


//--------------------- .nv.info.circle_kernel    --------------------------
	.section	.nv.info.circle_kernel,"",@"SHT_CUDA_INFO"
	.sectionflags	@""
	.align	4


	//----- nvinfo : EIATTR_CUDA_API_VERSION
	.align		4
        /*0000*/ 	.byte	0x04, 0x37
        /*0002*/ 	.short	(.L_73 - .L_72)
.L_72:
        /*0004*/ 	.word	0x00000082


	//----- nvinfo : EIATTR_KPARAM_INFO
	.align		4
.L_73:
        /*0008*/ 	.byte	0x04, 0x17
        /*000a*/ 	.short	(.L_75 - .L_74)
.L_74:
        /*000c*/ 	.word	0x00000000
        /*0010*/ 	.short	0x0002
        /*0012*/ 	.short	0x0010
        /*0014*/ 	.byte	0x00, 0xf0, 0x11, 0x00


	//----- nvinfo : EIATTR_KPARAM_INFO
	.align		4
.L_75:
        /*0018*/ 	.byte	0x04, 0x17
        /*001a*/ 	.short	(.L_77 - .L_76)
.L_76:
        /*001c*/ 	.word	0x00000000
        /*0020*/ 	.short	0x0001
        /*0022*/ 	.short	0x0008
        /*0024*/ 	.byte	0x00, 0xf5, 0x21, 0x00


	//----- nvinfo : EIATTR_KPARAM_INFO
	.align		4
.L_77:
        /*0028*/ 	.byte	0x04, 0x17
        /*002a*/ 	.short	(.L_79 - .L_78)
.L_78:
        /*002c*/ 	.word	0x00000000
        /*0030*/ 	.short	0x0000
        /*0032*/ 	.short	0x0000
        /*0034*/ 	.byte	0x00, 0xf5, 0x21, 0x00


	//----- nvinfo : EIATTR_SPARSE_MMA_MASK
	.align		4
.L_79:
        /*0038*/ 	.byte	0x03, 0x50
        /*003a*/ 	.short	0x0000


	//----- nvinfo : EIATTR_MAXREG_COUNT
	.align		4
        /*003c*/ 	.byte	0x03, 0x1b
        /*003e*/ 	.short	0x00ff


	//----- nvinfo : EIATTR_MERCURY_ISA_VERSION
	.align		4
        /*0040*/ 	.byte	0x03, 0x5f
        /*0042*/ 	.short	0x0101


	//----- nvinfo : EIATTR_VRC_CTA_INIT_COUNT
	.align		4
        /*0044*/ 	.byte	0x02, 0x4a
	.zero		1
	.zero		1


	//----- nvinfo : EIATTR_EXIT_INSTR_OFFSETS
	.align		4
        /*0048*/ 	.byte	0x04, 0x1c
        /*004a*/ 	.short	(.L_81 - .L_80)


	//   ....[0]....
.L_80:
        /*004c*/ 	.word	0x00000070


	//   ....[1]....
        /*0050*/ 	.word	0x00000180


	//----- nvinfo : EIATTR_CBANK_PARAM_SIZE
	.align		4
.L_81:
        /*0054*/ 	.byte	0x03, 0x19
        /*0056*/ 	.short	0x0014


	//----- nvinfo : EIATTR_PARAM_CBANK
	.align		4
        /*0058*/ 	.byte	0x04, 0x0a
        /*005a*/ 	.short	(.L_83 - .L_82)
	.align		4
.L_82:
        /*005c*/ 	.word	index@(.nv.constant0.circle_kernel)
        /*0060*/ 	.short	0x0380
        /*0062*/ 	.short	0x0014


	//----- nvinfo : EIATTR_SW_WAR
	.align		4
.L_83:
        /*0064*/ 	.byte	0x04, 0x36
        /*0066*/ 	.short	(.L_85 - .L_84)
.L_84:
        /*0068*/ 	.word	0x00000008
.L_85:


//--------------------- .nv.info.line_kernel      --------------------------
	.section	.nv.info.line_kernel,"",@"SHT_CUDA_INFO"
	.sectionflags	@""
	.align	4


	//----- nvinfo : EIATTR_CUDA_API_VERSION
	.align		4
        /*0000*/ 	.byte	0x04, 0x37
        /*0002*/ 	.short	(.L_87 - .L_86)
.L_86:
        /*0004*/ 	.word	0x00000082


	//----- nvinfo : EIATTR_KPARAM_INFO
	.align		4
.L_87:
        /*0008*/ 	.byte	0x04, 0x17
        /*000a*/ 	.short	(.L_89 - .L_88)
.L_88:
        /*000c*/ 	.word	0x00000000
        /*0010*/ 	.short	0x0002
        /*0012*/ 	.short	0x0010
        /*0014*/ 	.byte	0x00, 0xf0, 0x11, 0x00


	//----- nvinfo : EIATTR_KPARAM_INFO
	.align		4
.L_89:
        /*0018*/ 	.byte	0x04, 0x17
        /*001a*/ 	.short	(.L_91 - .L_90)
.L_90:
        /*001c*/ 	.word	0x00000000
        /*0020*/ 	.short	0x0001
        /*0022*/ 	.short	0x0008
        /*0024*/ 	.byte	0x00, 0xf5, 0x21, 0x00


	//----- nvinfo : EIATTR_KPARAM_INFO
	.align		4
.L_91:
        /*0028*/ 	.byte	0x04, 0x17
        /*002a*/ 	.short	(.L_93 - .L_92)
.L_92:
        /*002c*/ 	.word	0x00000000
        /*0030*/ 	.short	0x0000
        /*0032*/ 	.short	0x0000
        /*0034*/ 	.byte	0x00, 0xf5, 0x21, 0x00


	//----- nvinfo : EIATTR_SPARSE_MMA_MASK
	.align		4
.L_93:
        /*0038*/ 	.byte	0x03, 0x50
        /*003a*/ 	.short	0x0000


	//----- nvinfo : EIATTR_MAXREG_COUNT
	.align		4
        /*003c*/ 	.byte	0x03, 0x1b
        /*003e*/ 	.short	0x00ff


	//----- nvinfo : EIATTR_MERCURY_ISA_VERSION
	.align		4
        /*0040*/ 	.byte	0x03, 0x5f
        /*0042*/ 	.short	0x0101


	//----- nvinfo : EIATTR_VRC_CTA_INIT_COUNT
	.align		4
        /*0044*/ 	.byte	0x02, 0x4a
	.zero		1
	.zero		1


	//----- nvinfo : EIATTR_EXIT_INSTR_OFFSETS
	.align		4
        /*0048*/ 	.byte	0x04, 0x1c
        /*004a*/ 	.short	(.L_95 - .L_94)


	//   ....[0]....
.L_94:
        /*004c*/ 	.word	0x00000070


	//   ....[1]....
        /*0050*/ 	.word	0x00000180


	//----- nvinfo : EIATTR_CBANK_PARAM_SIZE
	.align		4
.L_95:
        /*0054*/ 	.byte	0x03, 0x19
        /*0056*/ 	.short	0x0014


	//----- nvinfo : EIATTR_PARAM_CBANK
	.align		4
        /*0058*/ 	.byte	0x04, 0x0a
        /*005a*/ 	.short	(.L_97 - .L_96)
	.align		4
.L_96:
        /*005c*/ 	.word	index@(.nv.constant0.line_kernel)
        /*0060*/ 	.short	0x0380
        /*0062*/ 	.short	0x0014


	//----- nvinfo : EIATTR_SW_WAR
	.align		4
.L_97:
        /*0064*/ 	.byte	0x04, 0x36
        /*0066*/ 	.short	(.L_99 - .L_98)
.L_98:
        /*0068*/ 	.word	0x00000008
.L_99:


//--------------------- .nv.callgraph             --------------------------
	.section	.nv.callgraph,"",@"SHT_CUDA_CALLGRAPH"
	.align	4
	.sectionentsize	8
	.align		4
        /*0000*/ 	.word	0x00000000
	.align		4
        /*0004*/ 	.word	0xffffffff
	.align		4
        /*0008*/ 	.word	0x00000000
	.align		4
        /*000c*/ 	.word	0xfffffffe
	.align		4
        /*0010*/ 	.word	0x00000000
	.align		4
        /*0014*/ 	.word	0xfffffffd
	.align		4
        /*0018*/ 	.word	0x00000000
	.align		4
        /*001c*/ 	.word	0xfffffffc


//--------------------- .text.hyperbola_kernel    --------------------------
	.section	.text.hyperbola_kernel,"ax",@progbits
	.align	128
        .global         hyperbola_kernel
        .type           hyperbola_kernel,@function
        .size           hyperbola_kernel,(.L_x_5 - hyperbola_kernel)
        .other          hyperbola_kernel,@"STO_CUDA_ENTRY STV_DEFAULT"
hyperbola_kernel:
.text.hyperbola_kernel:
[----:B------:R-:W-:Y:S01]  /*0000*/  LDC R1, c[0x0][0x37c] ;  /* 0x0000df00ff017b82 */ /* 0x000fe20000000800 */
[----:B------:R-:W0:Y:S01]  /*0010*/  S2R R9, SR_CTAID.X ;  /* 0x0000000000097919 */ /* 0x000e220000002500 */
[----:B------:R-:W0:Y:S01]  /*0020*/  LDCU UR4, c[0x0][0x360] ;  /* 0x00006c00ff0477ac */ /* 0x000e220008000800 */
[----:B------:R-:W0:Y:S01]  /*0030*/  S2R R0, SR_TID.X ;  /* 0x0000000000007919 */ /* 0x000e220000002100 */
[----:B------:R-:W1:Y:S01]  /*0040*/  LDCU UR5, c[0x0][0x390] ;  /* 0x00007200ff0577ac */ /* 0x000e620008000800 */
[----:B0-----:R-:W-:-:S05]  /*0050*/  IMAD R9, R9, UR4, R0 ;  /* 0x0000000409097c24 */ /* 0x001fca000f8e0200 */
[----:B-1----:R-:W-:-:S13]  /*0060*/  ISETP.GE.AND P0, PT, R9, UR5, PT ;  /* 0x0000000509007c0c */ /* 0x002fda000bf06270 */
[----:B------:R-:W-:Y:S05]  /*0070*/  @P0 EXIT ;  /* 0x000000000000094d */ /* 0x000fea0003800000 */
[----:B------:R-:W0:Y:S01]  /*0080*/  LDC.64 R2, c[0x0][0x380] ;  /* 0x0000e000ff027b82 */ /* 0x000e220000000a00 */
[----:B------:R-:W1:Y:S07]  /*0090*/  LDCU.64 UR4, c[0x0][0x358] ;  /* 0x00006b00ff0477ac */ /* 0x000e6e0008000a00 */
[----:B------:R-:W2:Y:S01]  /*00a0*/  LDC.64 R6, c[0x0][0x388] ;  /* 0x0000e200ff067b82 */ /* 0x000ea20000000a00 */
[----:B0-----:R-:W-:-:S05]  /*00b0*/  IMAD.WIDE R2, R9, 0x8, R2 ;  /* 0x0000000809027825 */ /* 0x001fca00078e0202 */
[----:B-1----:R-:W3:Y:S04]  /*00c0*/  LDG.E R0, desc[UR4][R2.64] ;  /* 0x0000000402007981 */ /* 0x002ee8000c1e1900 */
[----:B------:R-:W4:Y:S01]  /*00d0*/  LDG.E R4, desc[UR4][R2.64+0x4] ;  /* 0x0000040402047981 */ /* 0x000f22000c1e1900 */
[----:B------:R-:W-:Y:S01]  /*00e0*/  UMOV UR6, 0x47ae147b ;  /* 0x47ae147b00067882 */ /* 0x000fe20000000000 */
[----:B------:R-:W-:Y:S01]  /*00f0*/  UMOV UR7, 0x3f847ae1 ;  /* 0x3f847ae100077882 */ /* 0x000fe20000000000 */
[----:B---3--:R-:W-:Y:S01]  /*0100*/  FMUL R0, R0, R0 ;  /* 0x0000000000007220 */ /* 0x008fe20000400000 */
[----:B----4-:R-:W-:-:S04]  /*0110*/  FMUL.D2 R5, R4, R4 ;  /* 0x0000000404057220 */ /* 0x010fc80000300000 */
[----:B------:R-:W-:-:S04]  /*0120*/  FFMA R0, R0, 0.25, R5 ;  /* 0x3e80000000007823 */ /* 0x000fc80000000005 */
[----:B------:R-:W-:-:S04]  /*0130*/  FADD R0, R0, -1 ;  /* 0xbf80000000007421 */ /* 0x000fc80000000000 */
[----:B------:R-:W0:Y:S02]  /*0140*/  F2F.F64.F32 R4, |R0| ;  /* 0x4000000000047310 */ /* 0x000e240000201800 */
[----:B0-----:R-:W-:Y:S01]  /*0150*/  DSETP.GTU.AND P0, PT, R4, UR6, PT ;  /* 0x0000000604007e2a */ /* 0x001fe2000bf0c000 */
[----:B--2---:R-:W-:-:S05]  /*0160*/  IMAD.WIDE R4, R9, 0x4, R6 ;  /* 0x0000000409047825 */ /* 0x004fca00078e0206 */
[----:B------:R-:W-:-:S05]  /*0170*/  SEL R7, RZ, 0x1, P0 ;  /* 0x00000001ff077807 */ /* 0x000fca0000000000 */
[----:B------:R-:W-:Y:S01]  /*0180*/  STG.E desc[UR4][R4.64], R7 ;  /* 0x0000000704007986 */ /* 0x000fe2000c101904 */
[----:B------:R-:W-:Y:S05]  /*0190*/  EXIT ;  /* 0x000000000000794d */ /* 0x000fea0003800000 */
.L_x_0:
[----:B------:R-:W-:-:S00]  /*01a0*/  BRA `(.L_x_0) ;  /* 0xfffffffc00fc7947 */ /* 0x000fc0000383ffff */
[----:B------:R-:W-:-:S00]  /*01b0*/  NOP ;  /* 0x0000000000007918 */ /* 0x000fc00000000000 */
        /* <DEDUP_REMOVED lines=12> */
.L_x_5:


//--------------------- .text.parabola_kernel     --------------------------
	.section	.text.parabola_kernel,"ax",@progbits
	.align	128
        .global         parabola_kernel
        .type           parabola_kernel,@function
        .size           parabola_kernel,(.L_x_6 - parabola_kernel)
        .other          parabola_kernel,@"STO_CUDA_ENTRY STV_DEFAULT"
parabola_kernel:
.text.parabola_kernel:
        /* <DEDUP_REMOVED lines=16> */
[----:B---3--:R-:W-:-:S04]  /*0100*/  FMUL R5, R4, R4 ;  /* 0x0000000404057220 */ /* 0x008fc80000400000 */
[----:B----4-:R-:W-:-:S04]  /*0110*/  FFMA R0, R0, 4, -R5 ;  /* 0x4080000000007823 */ /* 0x010fc80000000805 */
[----:B------:R-:W0:Y:S02]  /*0120*/  F2F.F64.F32 R4, |R0| ;  /* 0x4000000000047310 */ /* 0x000e240000201800 */
[----:B0-----:R-:W-:Y:S01]  /*0130*/  DSETP.GTU.AND P0, PT, R4, UR6, PT ;  /* 0x0000000604007e2a */ /* 0x001fe2000bf0c000 */
[----:B--2---:R-:W-:-:S05]  /*0140*/  IMAD.WIDE R4, R9, 0x4, R6 ;  /* 0x0000000409047825 */ /* 0x004fca00078e0206 */
[----:B------:R-:W-:-:S05]  /*0150*/  SEL R7, RZ, 0x1, P0 ;  /* 0x00000001ff077807 */ /* 0x000fca0000000000 */
[----:B------:R-:W-:Y:S01]  /*0160*/  STG.E desc[UR4][R4.64], R7 ;  /* 0x0000000704007986 */ /* 0x000fe2000c101904 */
[----:B------:R-:W-:Y:S05]  /*0170*/  EXIT ;  /* 0x000000000000794d */ /* 0x000fea0003800000 */
.L_x_1:
        /* <DEDUP_REMOVED lines=16> */
.L_x_6:


//--------------------- .text.ellipse_kernel      --------------------------
	.section	.text.ellipse_kernel,"ax",@progbits
	.align	128
        .global         ellipse_kernel
        .type           ellipse_kernel,@function
        .size           ellipse_kernel,(.L_x_7 - ellipse_kernel)
        .other          ellipse_kernel,@"STO_CUDA_ENTRY STV_DEFAULT"
ellipse_kernel:
.text.ellipse_kernel:
        /* <DEDUP_REMOVED lines=26> */
.L_x_2:
        /* <DEDUP_REMOVED lines=14> */
.L_x_7:


//--------------------- .text.circle_kernel       --------------------------
	.section	.text.circle_kernel,"ax",@progbits
	.align	128
        .global         circle_kernel
        .type           circle_kernel,@function
        .size           circle_kernel,(.L_x_8 - circle_kernel)
        .other          circle_kernel,@"STO_CUDA_ENTRY STV_DEFAULT"
circle_kernel:
.text.circle_kernel:
        /* <DEDUP_REMOVED lines=17> */
[----:B----4-:R-:W-:-:S04]  /*0110*/  FFMA R5, R0, R0, R5 ;  /* 0x0000000000057223 */ /* 0x010fc80000000005 */
[----:B------:R-:W-:-:S04]  /*0120*/  FADD R0, R5, -5 ;  /* 0xc0a0000005007421 */ /* 0x000fc80000000000 */
[----:B------:R-:W0:Y:S02]  /*0130*/  F2F.F64.F32 R4, |R0| ;  /* 0x4000000000047310 */ /* 0x000e240000201800 */
[----:B0-----:R-:W-:Y:S01]  /*0140*/  DSETP.GTU.AND P0, PT, R4, UR6, PT ;  /* 0x0000000604007e2a */ /* 0x001fe2000bf0c000 */
[----:B--2---:R-:W-:-:S05]  /*0150*/  IMAD.WIDE R4, R9, 0x4, R6 ;  /* 0x0000000409047825 */ /* 0x004fca00078e0206 */
[----:B------:R-:W-:-:S05]  /*0160*/  SEL R7, RZ, 0x1, P0 ;  /* 0x00000001ff077807 */ /* 0x000fca0000000000 */
[----:B------:R-:W-:Y:S01]  /*0170*/  STG.E desc[UR4][R4.64], R7 ;  /* 0x0000000704007986 */ /* 0x000fe2000c101904 */
[----:B------:R-:W-:Y:S05]  /*0180*/  EXIT ;  /* 0x000000000000794d */ /* 0x000fea0003800000 */
.L_x_3:
        /* <DEDUP_REMOVED lines=15> */
.L_x_8:


//--------------------- .text.line_kernel         --------------------------
	.section	.text.line_kernel,"ax",@progbits
	.align	128
        .global         line_kernel
        .type           line_kernel,@function
        .size           line_kernel,(.L_x_9 - line_kernel)
        .other          line_kernel,@"STO_CUDA_ENTRY STV_DEFAULT"
line_kernel:
.text.line_kernel:
        /* <DEDUP_REMOVED lines=9> */
[----:B------:R-:W1:Y:S01]  /*0090*/  LDCU.64 UR4, c[0x0][0x358] ;  /* 0x00006b00ff0477ac */ /* 0x000e620008000a00 */
[----:B------:R-:W-:-:S06]  /*00a0*/  HFMA2 R5, -RZ, RZ, 2, 0 ;  /* 0x40000000ff057431 */ /* 0x000fcc00000001ff */
[----:B------:R-:W2:Y:S01]  /*00b0*/  LDC.64 R6, c[0x0][0x388] ;  /* 0x0000e200ff067b82 */ /* 0x000ea20000000a00 */
[----:B0-----:R-:W-:-:S05]  /*00c0*/  IMAD.WIDE R2, R9, 0x8, R2 ;  /* 0x0000000809027825 */ /* 0x001fca00078e0202 */
[----:B-1----:R-:W3:Y:S04]  /*00d0*/  LDG.E R0, desc[UR4][R2.64] ;  /* 0x0000000402007981 */ /* 0x002ee8000c1e1900 */
[----:B------:R-:W4:Y:S01]  /*00e0*/  LDG.E R4, desc[UR4][R2.64+0x4] ;  /* 0x0000040402047981 */ /* 0x000f22000c1e1900 */
[----:B------:R-:W-:Y:S01]  /*00f0*/  UMOV UR6, 0x47ae147b ;  /* 0x47ae147b00067882 */ /* 0x000fe20000000000 */
[----:B------:R-:W-:Y:S01]  /*0100*/  UMOV UR7, 0x3f847ae1 ;  /* 0x3f847ae100077882 */ /* 0x000fe20000000000 */
[----:B---3--:R-:W-:-:S04]  /*0110*/  FFMA R5, R0, R5, 3 ;  /* 0x4040000000057423 */ /* 0x008fc80000000005 */
[----:B----4-:R-:W-:-:S04]  /*0120*/  FADD R0, -R4, R5 ;  /* 0x0000000504007221 */ /* 0x010fc80000000100 */
[----:B------:R-:W0:Y:S02]  /*0130*/  F2F.F64.F32 R4, |R0| ;  /* 0x4000000000047310 */ /* 0x000e240000201800 */
[----:B0-----:R-:W-:Y:S01]  /*0140*/  DSETP.GTU.AND P0, PT, R4, UR6, PT ;  /* 0x0000000604007e2a */ /* 0x001fe2000bf0c000 */
[----:B--2---:R-:W-:-:S05]  /*0150*/  IMAD.WIDE R4, R9, 0x4, R6 ;  /* 0x0000000409047825 */ /* 0x004fca00078e0206 */
[----:B------:R-:W-:-:S05]  /*0160*/  SEL R7, RZ, 0x1, P0 ;  /* 0x00000001ff077807 */ /* 0x000fca0000000000 */
[----:B------:R-:W-:Y:S01]  /*0170*/  STG.E desc[UR4][R4.64], R7 ;  /* 0x0000000704007986 */ /* 0x000fe2000c101904 */
[----:B------:R-:W-:Y:S05]  /*0180*/  EXIT ;  /* 0x000000000000794d */ /* 0x000fea0003800000 */
.L_x_4:
        /* <DEDUP_REMOVED lines=15> */
.L_x_9:


//--------------------- .nv.shared.reserved.0     --------------------------
	.section	.nv.shared.reserved.0,"aw",@nobits
	.weak		__nv_reservedSMEM_offset_0_alias
	.size		__nv_reservedSMEM_offset_0_alias, 0, 64
	.other		__nv_reservedSMEM_offset_0_alias,@"STO_CUDA_RESERVED_SHARED STV_DEFAULT"
__nv_reservedSMEM_offset_0_alias:
	.zero		0
	.zero		64


//--------------------- .nv.constant0.hyperbola_kernel --------------------------
	.section	.nv.constant0.hyperbola_kernel,"a",@progbits
	.sectionflags	@""
	.align	4
.nv.constant0.hyperbola_kernel:
	.zero		916


//--------------------- .nv.constant0.parabola_kernel --------------------------
	.section	.nv.constant0.parabola_kernel,"a",@progbits
	.sectionflags	@""
	.align	4
.nv.constant0.parabola_kernel:
	.zero		916


//--------------------- .nv.constant0.ellipse_kernel --------------------------
	.section	.nv.constant0.ellipse_kernel,"a",@progbits
	.sectionflags	@""
	.align	4
.nv.constant0.ellipse_kernel:
	.zero		916


//--------------------- .nv.constant0.circle_kernel --------------------------
	.section	.nv.constant0.circle_kernel,"a",@progbits
	.sectionflags	@""
	.align	4
.nv.constant0.circle_kernel:
	.zero		916


//--------------------- .nv.constant0.line_kernel --------------------------
	.section	.nv.constant0.line_kernel,"a",@progbits
	.sectionflags	@""
	.align	4
.nv.constant0.line_kernel:
	.zero		916


//--------------------- SYMBOLS --------------------------

	.type		.nv.reservedSmem.offset0,@object
	.size		.nv.reservedSmem.offset0,0x4
